//
// Generated by NVIDIA NVVM Compiler
//
// Compiler Build ID: CL-36424714
// Cuda compilation tools, release 13.0, V13.0.88
// Based on NVVM 20.0.0
//

.version 9.0
.target sm_100
.address_size 64

	// .globl	_Z7gpu_addiiPi

.visible .entry _Z7gpu_addiiPi(
	.param .u32 _Z7gpu_addiiPi_param_0,
	.param .u32 _Z7gpu_addiiPi_param_1,
	.param .u64 .ptr .align 1 _Z7gpu_addiiPi_param_2
)
{
	.reg .b32 	%r<4>;
	.reg .b64 	%rd<3>;

	ld.param.u32 	%r1, [_Z7gpu_addiiPi_param_0];
	ld.param.u32 	%r2, [_Z7gpu_addiiPi_param_1];
	ld.param.u64 	%rd1, [_Z7gpu_addiiPi_param_2];
	cvta.to.global.u64 	%rd2, %rd1;
	add.s32 	%r3, %r2, %r1;
	st.global.u32 	[%rd2], %r3;
	ret;

}


// ===== COMPILED SASS (sm_100) =====

	.target	sm_100

	.elftype	@"ET_EXEC"


//--------------------- .note.nv.tkinfo           --------------------------
	.section	.note.nv.tkinfo,"",@"SHT_NOTE"
	.sectionflags	@"SHF_NOTE_NV_TKINFO"
	.tkinfo
        /*0018*/ 	.word	0x00000002
        /*0030*/ 	.string	""
        /*0030*/ 	.string	"ptxas"
        /*0030*/ 	.string	"Cuda compilation tools, release 13.0, V13.0.88"
        /*0030*/ 	.string	"Build cuda_13.0.r13.0/compiler.36424714_0"
        /*0030*/ 	.string	"-arch sm_100 -m 64 "



//--------------------- .note.nv.cuinfo           --------------------------
	.section	.note.nv.cuinfo,"",@"SHT_NOTE"
	.sectionflags	@"SHF_NOTE_NV_CUINFO"
        /*0018*/ 	.short	0x0002
        /*001a*/ 	.short	0x0064
        /*001c*/ 	.short	0x0082
	.zero		2


//--------------------- .nv.info                  --------------------------
	.section	.nv.info,"",@"SHT_CUDA_INFO"
	.align	4


	//----- nvinfo : EIATTR_REGCOUNT
	.align		4
        /*0000*/ 	.byte	0x04, 0x2f
        /*0002*/ 	.short	(.L_1 - .L_0)
	.align		4
.L_0:
        /*0004*/ 	.word	index@(_Z7gpu_addiiPi)
        /*0008*/ 	.word	0x00000008


	//----- nvinfo : EIATTR_FRAME_SIZE
	.align		4
.L_1:
        /*000c*/ 	.byte	0x04, 0x11
        /*000e*/ 	.short	(.L_3 - .L_2)
	.align		4
.L_2:
        /*0010*/ 	.word	index@(_Z7gpu_addiiPi)
        /*0014*/ 	.word	0x00000000


	//----- nvinfo : EIATTR_MIN_STACK_SIZE
	.align		4
.L_3:
        /*0018*/ 	.byte	0x04, 0x12
        /*001a*/ 	.short	(.L_5 - .L_4)
	.align		4
.L_4:
        /*001c*/ 	.word	index@(_Z7gpu_addiiPi)
        /*0020*/ 	.word	0x00000000
.L_5:


//--------------------- .nv.compat                --------------------------
	.section	.nv.compat,"",@"SHT_CUDA_COMPAT_INFO"
	.align	4
        /*0000*/ 	.byte	0x02, 0x09, 0x00, 0x00, 0x02, 0x02, 0x01, 0x00, 0x02, 0x05, 0x05, 0x00, 0x03, 0x07, 0x01, 0x01
        /*0010*/ 	.byte	0x02, 0x03, 0x00, 0x00, 0x02, 0x06, 0x01, 0x00, 0x04, 0x0b, 0x08, 0x00, 0x09, 0x00, 0x00, 0x00
        /*0020*/ 	.byte	0x00, 0x00, 0x00, 0x00


//--------------------- .nv.info._Z7gpu_addiiPi   --------------------------
	.section	.nv.info._Z7gpu_addiiPi,"",@"SHT_CUDA_INFO"
	.sectionflags	@""
	.align	4


	//----- nvinfo : EIATTR_CUDA_API_VERSION
	.align		4
        /*0000*/ 	.byte	0x04, 0x37
        /*0002*/ 	.short	(.L_7 - .L_6)
.L_6:
        /*0004*/ 	.word	0x00000082


	//----- nvinfo : EIATTR_KPARAM_INFO
	.align		4
.L_7:
        /*0008*/ 	.byte	0x04, 0x17
        /*000a*/ 	.short	(.L_9 - .L_8)
.L_8:
        /*000c*/ 	.word	0x00000000
        /*0010*/ 	.short	0x0002
        /*0012*/ 	.short	0x0008
        /*0014*/ 	.byte	0x00, 0xf5, 0x21, 0x00


	//----- nvinfo : EIATTR_KPARAM_INFO
	.align		4
.L_9:
        /*0018*/ 	.byte	0x04, 0x17
        /*001a*/ 	.short	(.L_11 - .L_10)
.L_10:
        /*001c*/ 	.word	0x00000000
        /*0020*/ 	.short	0x0001
        /*0022*/ 	.short	0x0004
        /*0024*/ 	.byte	0x00, 0xf0, 0x11, 0x00


	//----- nvinfo : EIATTR_KPARAM_INFO
	.align		4
.L_11:
        /*0028*/ 	.byte	0x04, 0x17
        /*002a*/ 	.short	(.L_13 - .L_12)
.L_12:
        /*002c*/ 	.word	0x00000000
        /*0030*/ 	.short	0x0000
        /*0032*/ 	.short	0x0000
        /*0034*/ 	.byte	0x00, 0xf0, 0x11, 0x00


	//----- nvinfo : EIATTR_SPARSE_MMA_MASK
	.align		4
.L_13:
        /*0038*/ 	.byte	0x03, 0x50
        /*003a*/ 	.short	0x0000


	//----- nvinfo : EIATTR_MAXREG_COUNT
	.align		4
        /*003c*/ 	.byte	0x03, 0x1b
        /*003e*/ 	.short	0x00ff


	//----- nvinfo : EIATTR_MERCURY_ISA_VERSION
	.align		4
        /*0040*/ 	.byte	0x03, 0x5f
        /*0042*/ 	.short	0x0101


	//----- nvinfo : EIATTR_VRC_CTA_INIT_COUNT
	.align		4
        /*0044*/ 	.byte	0x02, 0x4a
	.zero		1
	.zero		1


	//----- nvinfo : EIATTR_EXIT_INSTR_OFFSETS
	.align		4
        /*0048*/ 	.byte	0x04, 0x1c
        /*004a*/ 	.short	(.L_15 - .L_14)


	//   ....[0]....
.L_14:
        /*004c*/ 	.word	0x00000060


	//----- nvinfo : EIATTR_CBANK_PARAM_SIZE
	.align		4
.L_15:
        /*0050*/ 	.byte	0x03, 0x19
        /*0052*/ 	.short	0x0010


	//----- nvinfo : EIATTR_PARAM_CBANK
	.align		4
        /*0054*/ 	.byte	0x04, 0x0a
        /*0056*/ 	.short	(.L_17 - .L_16)
	.align		4
.L_16:
        /*0058*/ 	.word	index@(.nv.constant0._Z7gpu_addiiPi)
        /*005c*/ 	.short	0x0380
        /*005e*/ 	.short	0x0010


	//----- nvinfo : EIATTR_SW_WAR
	.align		4
.L_17:
        /*0060*/ 	.byte	0x04, 0x36
        /*0062*/ 	.short	(.L_19 - .L_18)
.L_18:
        /*0064*/ 	.word	0x00000008
.L_19:


//--------------------- .nv.callgraph             --------------------------
	.section	.nv.callgraph,"",@"SHT_CUDA_CALLGRAPH"
	.align	4
	.sectionentsize	8
	.align		4
        /*0000*/ 	.word	0x00000000
	.align		4
        /*0004*/ 	.word	0xffffffff
	.align		4
        /*0008*/ 	.word	0x00000000
	.align		4
        /*000c*/ 	.word	0xfffffffe
	.align		4
        /*0010*/ 	.word	0x00000000
	.align		4
        /*0014*/ 	.word	0xfffffffd
	.align		4
        /*0018*/ 	.word	0x00000000
	.align		4
        /*001c*/ 	.word	0xfffffffc


//--------------------- .text._Z7gpu_addiiPi      --------------------------
	.section	.text._Z7gpu_addiiPi,"ax",@progbits
	.align	128
        .global         _Z7gpu_addiiPi
        .type           _Z7gpu_addiiPi,@function
        .size           _Z7gpu_addiiPi,(.L_x_1 - _Z7gpu_addiiPi)
        .other          _Z7gpu_addiiPi,@"STO_CUDA_ENTRY STV_DEFAULT"
_Z7gpu_addiiPi:
.text._Z7gpu_addiiPi:
[----:B------:R-:W-:Y:S08]  /*0000*/  LDC R1, c[0x0][0x37c] ;  /* 0x0000df00ff017b82 */ /* 0x000ff00000000800 */
[----:B------:R-:W0:Y:S01]  /*0010*/  LDC.64 R4, c[0x0][0x380] ;  /* 0x0000e000ff047b82 */ /* 0x000e220000000a00 */
[----:B------:R-:W1:Y:S07]  /*0020*/  LDCU.64 UR4, c[0x0][0x358] ;  /* 0x00006b00ff0477ac */ /* 0x000e6e0008000a00 */
[----:B------:R-:W1:Y:S01]  /*0030*/  LDC.64 R2, c[0x0][0x388] ;  /* 0x0000e200ff027b82 */ /* 0x000e620000000a00 */
[----:B0-----:R-:W-:-:S05]  /*0040*/  IADD3 R5, PT, PT, R5, R4, RZ ;  /* 0x0000000405057210 */ /* 0x001fca0007ffe0ff */
[----:B-1----:R-:W-:Y:S01]  /*0050*/  STG.E desc[UR4][R2.64], R5 ;  /* 0x0000000502007986 */ /* 0x002fe2000c101904 */
[----:B------:R-:W-:Y:S05]  /*0060*/  EXIT ;  /* 0x000000000000794d */ /* 0x000fea0003800000 */
.L_x_0:
[----:B------:R-:W-:-:S00]  /*0070*/  BRA `(.L_x_0) ;  /* 0xfffffffc00fc7947 */ /* 0x000fc0000383ffff */
[----:B------:R-:W-:-:S00]  /*0080*/  NOP ;  /* 0x0000000000007918 */ /* 0x000fc00000000000 */
[----:B------:R-:W-:-:S00]  /*0090*/  NOP ;  /* 0x0000000000007918 */ /* 0x000fc00000000000 */
[----:B------:R-:W-:-:S00]  /*00a0*/  NOP ;  /* 0x0000000000007918 */ /* 0x000fc00000000000 */
[----:B------:R-:W-:-:S00]  /*00b0*/  NOP ;  /* 0x0000000000007918 */ /* 0x000fc00000000000 */
[----:B------:R-:W-:-:S00]  /*00c0*/  NOP ;  /* 0x0000000000007918 */ /* 0x000fc00000000000 */
[----:B------:R-:W-:-:S00]  /*00d0*/  NOP ;  /* 0x0000000000007918 */ /* 0x000fc00000000000 */
[----:B------:R-:W-:-:S00]  /*00e0*/  NOP ;  /* 0x0000000000007918 */ /* 0x000fc00000000000 */
[----:B------:R-:W-:-:S00]  /*00f0*/  NOP ;  /* 0x0000000000007918 */ /* 0x000fc00000000000 */
.L_x_1:


//--------------------- .nv.shared.reserved.0     --------------------------
	.section	.nv.shared.reserved.0,"aw",@nobits
	.weak		__nv_reservedSMEM_offset_0_alias
	.size		__nv_reservedSMEM_offset_0_alias, 0, 64
	.other		__nv_reservedSMEM_offset_0_alias,@"STO_CUDA_RESERVED_SHARED STV_DEFAULT"
__nv_reservedSMEM_offset_0_alias:
	.zero		0
	.zero		64


//--------------------- .nv.constant0._Z7gpu_addiiPi --------------------------
	.section	.nv.constant0._Z7gpu_addiiPi,"a",@progbits
	.sectionflags	@""
	.align	4
.nv.constant0._Z7gpu_addiiPi:
	.zero		912


//--------------------- SYMBOLS --------------------------

	.type		.nv.reservedSmem.offset0,@object
	.size		.nv.reservedSmem.offset0,0x4
